	.headerflags	@"EF_CUDA_TEXMODE_UNIFIED EF_CUDA_64BIT_ADDRESS EF_CUDA_ACCELERATORS EF_CUDA_SM90 EF_CUDA_VIRTUAL_SM(EF_CUDA_SM90)"
	.elftype	@"ET_EXEC"


//--------------------- .nv.info                  --------------------------
	.section	.nv.info,"",@"SHT_CUDA_INFO"
	.align	4


	//----- nvinfo : EIATTR_REGCOUNT
	.align		4
        /*0000*/ 	.byte	0x04, 0x2f
        /*0002*/ 	.short	(.L_1 - .L_0)
	.align		4
.L_0:
        /*0004*/ 	.word	index@(triton_poi_fused_clone_view_0)
        /*0008*/ 	.word	0x0000000f


	//----- nvinfo : EIATTR_MIN_STACK_SIZE
	.align		4
.L_1:
        /*000c*/ 	.byte	0x04, 0x12
        /*000e*/ 	.short	(.L_3 - .L_2)
	.align		4
.L_2:
        /*0010*/ 	.word	index@(triton_poi_fused_clone_view_0)
        /*0014*/ 	.word	0x00000000


	//----- nvinfo : EIATTR_FRAME_SIZE
	.align		4
.L_3:
        /*0018*/ 	.byte	0x04, 0x11
        /*001a*/ 	.short	(.L_5 - .L_4)
	.align		4
.L_4:
        /*001c*/ 	.word	index@(triton_poi_fused_clone_view_0)
        /*0020*/ 	.word	0x00000000


	//----- nvinfo : EIATTR_MIN_STACK_SIZE
	.align		4
.L_5:
        /*0024*/ 	.byte	0x04, 0x12
        /*0026*/ 	.short	(.L_7 - .L_6)
	.align		4
.L_6:
        /*0028*/ 	.word	index@(triton_poi_fused_clone_view_0)
        /*002c*/ 	.word	0x00000000
.L_7:


//--------------------- .nv.info.triton_poi_fused_clone_view_0 --------------------------
	.section	.nv.info.triton_poi_fused_clone_view_0,"",@"SHT_CUDA_INFO"
	.sectionflags	@""
	.align	4


	//----- nvinfo : EIATTR_CUDA_API_VERSION
	.align		4
        /*0000*/ 	.byte	0x04, 0x37
        /*0002*/ 	.short	(.L_9 - .L_8)
.L_8:
        /*0004*/ 	.word	0x0000007c


	//----- nvinfo : EIATTR_KPARAM_INFO
	.align		4
.L_9:
        /*0008*/ 	.byte	0x04, 0x17
        /*000a*/ 	.short	(.L_11 - .L_10)
.L_10:
        /*000c*/ 	.word	0x00000000
        /*0010*/ 	.short	0x0003
        /*0012*/ 	.short	0x0014
        /*0014*/ 	.byte	0x00, 0xf0, 0x11, 0x00


	//----- nvinfo : EIATTR_KPARAM_INFO
	.align		4
.L_11:
        /*0018*/ 	.byte	0x04, 0x17
        /*001a*/ 	.short	(.L_13 - .L_12)
.L_12:
        /*001c*/ 	.word	0x00000000
        /*0020*/ 	.short	0x0002
        /*0022*/ 	.short	0x0010
        /*0024*/ 	.byte	0x00, 0xf0, 0x11, 0x00


	//----- nvinfo : EIATTR_KPARAM_INFO
	.align		4
.L_13:
        /*0028*/ 	.byte	0x04, 0x17
        /*002a*/ 	.short	(.L_15 - .L_14)
.L_14:
        /*002c*/ 	.word	0x00000000
        /*0030*/ 	.short	0x0001
        /*0032*/ 	.short	0x0008
        /*0034*/ 	.byte	0x00, 0xf4, 0x21, 0x00


	//----- nvinfo : EIATTR_KPARAM_INFO
	.align		4
.L_15:
        /*0038*/ 	.byte	0x04, 0x17
        /*003a*/ 	.short	(.L_17 - .L_16)
.L_16:
        /*003c*/ 	.word	0x00000000
        /*0040*/ 	.short	0x0000
        /*0042*/ 	.short	0x0000
        /*0044*/ 	.byte	0x00, 0xf4, 0x21, 0x00


	//----- nvinfo : EIATTR_SPARSE_MMA_MASK
	.align		4
.L_17:
        /*0048*/ 	.byte	0x03, 0x50
        /*004a*/ 	.short	0x0000


	//----- nvinfo : EIATTR_MAXREG_COUNT
	.align		4
        /*004c*/ 	.byte	0x03, 0x1b
        /*004e*/ 	.short	0x00ff


	//----- nvinfo : EIATTR_EXIT_INSTR_OFFSETS
	.align		4
        /*0050*/ 	.byte	0x04, 0x1c
        /*0052*/ 	.short	(.L_19 - .L_18)


	//   ....[0]....
.L_18:
        /*0054*/ 	.word	0x00000320


	//   ....[1]....
        /*0058*/ 	.word	0x00000390


	//----- nvinfo : EIATTR_REQNTID
	.align		4
.L_19:
        /*005c*/ 	.byte	0x04, 0x10
        /*005e*/ 	.short	(.L_21 - .L_20)
.L_20:
        /*0060*/ 	.word	0x00000020
        /*0064*/ 	.word	0x00000001
        /*0068*/ 	.word	0x00000001


	//----- nvinfo : EIATTR_CBANK_PARAM_SIZE
	.align		4
.L_21:
        /*006c*/ 	.byte	0x03, 0x19
        /*006e*/ 	.short	0x0018


	//----- nvinfo : EIATTR_PARAM_CBANK
	.align		4
        /*0070*/ 	.byte	0x04, 0x0a
        /*0072*/ 	.short	(.L_23 - .L_22)
	.align		4
.L_22:
        /*0074*/ 	.word	index@(.nv.constant0.triton_poi_fused_clone_view_0)
        /*0078*/ 	.short	0x0210
        /*007a*/ 	.short	0x0018


	//----- nvinfo : EIATTR_SW_WAR
	.align		4
.L_23:
        /*007c*/ 	.byte	0x04, 0x36
        /*007e*/ 	.short	(.L_25 - .L_24)
.L_24:
        /*0080*/ 	.word	0x00000008
.L_25:


//--------------------- .nv.callgraph             --------------------------
	.section	.nv.callgraph,"",@"SHT_CUDA_CALLGRAPH"
	.align	4
	.sectionentsize	8
	.align		4
        /*0000*/ 	.word	0x00000000
	.align		4
        /*0004*/ 	.word	0xffffffff
	.align		4
        /*0008*/ 	.word	0x00000000
	.align		4
        /*000c*/ 	.word	0xfffffffe
	.align		4
        /*0010*/ 	.word	0x00000000
	.align		4
        /*0014*/ 	.word	0xfffffffd
	.align		4
        /*0018*/ 	.word	0x00000000
	.align		4
        /*001c*/ 	.word	0xfffffffc


//--------------------- .text.triton_poi_fused_clone_view_0 --------------------------
	.section	.text.triton_poi_fused_clone_view_0,"ax",@progbits
	.sectionflags	@"SHF_BARRIERS=1"
	.align	128
        .global         triton_poi_fused_clone_view_0
        .type           triton_poi_fused_clone_view_0,@function
        .size           triton_poi_fused_clone_view_0,(.L_x_1 - triton_poi_fused_clone_view_0)
        .other          triton_poi_fused_clone_view_0,@"STO_CUDA_ENTRY STV_DEFAULT"
triton_poi_fused_clone_view_0:
.text.triton_poi_fused_clone_view_0:
[----:B------:R-:W0:Y:S02]  /*0000*/  LDC R1, c[0x0][0x28] ;  /* 0x00000a00ff017b82 */ /* 0x000e240000000800 */
[----:B------:R-:W1:Y:S01]  /*0010*/  S2R R0, SR_CTAID.Y ;  /* 0x0000000000007919 */ /* 0x000e620000002600 */
[----:B------:R-:W2:Y:S01]  /*0020*/  LDC.64 R2, c[0x0][0x210] ;  /* 0x00008400ff027b82 */ /* 0x000ea20000000a00 */
[----:B------:R-:W-:Y:S01]  /*0030*/  ULDC.64 UR6, c[0x0][0x208] ;  /* 0x0000820000067ab9 */ /* 0x000fe20000000a00 */
[----:B------:R-:W3:Y:S01]  /*0040*/  S2R R12, SR_TID.X ;  /* 0x00000000000c7919 */ /* 0x000ee20000002100 */
[----:B------:R-:W4:Y:S01]  /*0050*/  S2R R6, SR_CTAID.X ;  /* 0x0000000000067919 */ /* 0x000f220000002500 */
[----:B-1----:R-:W-:Y:S02]  /*0060*/  IMAD.SHL.U32 R0, R0, 0x10, RZ ;  /* 0x0000001000007824 */ /* 0x002fe400078e00ff */
[----:B---3--:R-:W-:Y:S01]  /*0070*/  IMAD.SHL.U32 R5, R12, 0x2, RZ ;  /* 0x000000020c057824 */ /* 0x008fe200078e00ff */
[----:B------:R-:W-:Y:S01]  /*0080*/  SHF.R.U32.HI R9, RZ, 0x3, R12 ;  /* 0x00000003ff097819 */ /* 0x000fe2000001160c */
[----:B----4-:R-:W-:-:S03]  /*0090*/  IMAD.SHL.U32 R6, R6, 0x4, RZ ;  /* 0x0000000406067824 */ /* 0x010fc600078e00ff */
[----:B------:R-:W-:Y:S02]  /*00a0*/  LOP3.LUT R4, R0, 0xe, R5, 0xf8, !PT ;  /* 0x0000000e00047812 */ /* 0x000fe400078ef805 */
[----:B------:R-:W-:Y:S02]  /*00b0*/  SGXT.U32 R9, R9, 0x2 ;  /* 0x000000020909781a */ /* 0x000fe40000000000 */
[----:B------:R-:W-:-:S04]  /*00c0*/  SHF.R.S32.HI R7, RZ, 0x1f, R4 ;  /* 0x0000001fff077819 */ /* 0x000fc80000011404 */
[----:B------:R-:W-:Y:S02]  /*00d0*/  LEA.HI R8, R7, R4, RZ, 0x2 ;  /* 0x0000000407087211 */ /* 0x000fe400078f10ff */
[----:B------:R-:W-:-:S03]  /*00e0*/  LOP3.LUT R7, R6, R9, RZ, 0xfc, !PT ;  /* 0x0000000906077212 */ /* 0x000fc600078efcff */
[C---:B------:R-:W-:Y:S01]  /*00f0*/  IMAD.SHL.U32 R10, R8.reuse, 0x4, RZ ;  /* 0x00000004080a7824 */ /* 0x040fe200078e00ff */
[----:B------:R-:W-:Y:S02]  /*0100*/  LOP3.LUT R8, R8, 0xfffffffc, RZ, 0xc0, !PT ;  /* 0xfffffffc08087812 */ /* 0x000fe400078ec0ff */
[----:B------:R-:W-:Y:S02]  /*0110*/  ISETP.GE.AND P0, PT, R7, 0x4, PT ;  /* 0x000000040700780c */ /* 0x000fe40003f06270 */
[----:B------:R-:W-:Y:S02]  /*0120*/  LOP3.LUT R11, R10, 0xfffffff0, RZ, 0xc0, !PT ;  /* 0xfffffff00a0b7812 */ /* 0x000fe400078ec0ff */
[----:B------:R-:W-:Y:S02]  /*0130*/  ISETP.LT.AND P0, PT, R4, 0x10, !P0 ;  /* 0x000000100400780c */ /* 0x000fe40004701270 */
[----:B------:R-:W-:Y:S02]  /*0140*/  IADD3 R8, R11, R4, -R8 ;  /* 0x000000040b087210 */ /* 0x000fe40007ffe808 */
[----:B------:R-:W-:-:S03]  /*0150*/  CS2R R10, SRZ ;  /* 0x00000000000a7805 */ /* 0x000fc6000001ff00 */
[----:B------:R-:W-:-:S04]  /*0160*/  IMAD R7, R7, 0x4, R8 ;  /* 0x0000000407077824 */ /* 0x000fc800078e0208 */
[----:B--2---:R-:W-:-:S05]  /*0170*/  IMAD.WIDE R2, R7, 0x4, R2 ;  /* 0x0000000407027825 */ /* 0x004fca00078e0202 */
[----:B------:R1:W2:Y:S01]  /*0180*/  @P0 LDG.E.EL.64 R10, desc[UR6][R2.64] ;  /* 0x00000006020a0981 */ /* 0x0002a2000c2e1b00 */
[----:B------:R-:W3:Y:S01]  /*0190*/  S2UR UR5, SR_CgaCtaId ;  /* 0x00000000000579c3 */ /* 0x000ee20000008800 */
[----:B------:R-:W-:Y:S01]  /*01a0*/  IMAD.SHL.U32 R4, R12, 0x8, RZ ;  /* 0x000000080c047824 */ /* 0x000fe200078e00ff */
[----:B------:R-:W-:Y:S01]  /*01b0*/  UMOV UR4, 0x400 ;  /* 0x0000040000047882 */ /* 0x000fe20000000000 */
[----:B------:R-:W-:Y:S02]  /*01c0*/  SHF.R.U32.HI R7, RZ, 0x1, R12 ;  /* 0x00000001ff077819 */ /* 0x000fe4000001160c */
[----:B------:R-:W-:Y:S02]  /*01d0*/  LOP3.LUT R6, R6, 0x2, R5, 0xf8, !PT ;  /* 0x0000000206067812 */ /* 0x000fe400078ef805 */
[----:B------:R-:W-:Y:S02]  /*01e0*/  LOP3.LUT R4, R4, 0x38, RZ, 0xc0, !PT ;  /* 0x0000003804047812 */ /* 0x000fe400078ec0ff */
[----:B------:R-:W-:-:S02]  /*01f0*/  SGXT.U32 R7, R7, 0x4 ;  /* 0x000000040707781a */ /* 0x000fc40000000000 */
[C---:B------:R-:W-:Y:S02]  /*0200*/  LOP3.LUT R9, R4.reuse, R9, RZ, 0xfc, !PT ;  /* 0x0000000904097212 */ /* 0x040fe400078efcff */
[C---:B-1----:R-:W-:Y:S02]  /*0210*/  LOP3.LUT R2, R4.reuse, 0x4, RZ, 0xfc, !PT ;  /* 0x0000000404027812 */ /* 0x042fe400078efcff */
[-C--:B------:R-:W-:Y:S02]  /*0220*/  LEA.HI R4, R4, R9.reuse, RZ, 0x1e ;  /* 0x0000000904047211 */ /* 0x080fe400078ff0ff */
[----:B------:R-:W-:Y:S02]  /*0230*/  LEA.HI R2, R2, R9, RZ, 0x1e ;  /* 0x0000000902027211 */ /* 0x000fe400078ff0ff */
[----:B------:R-:W-:Y:S02]  /*0240*/  LOP3.LUT R7, R0, R7, RZ, 0xfc, !PT ;  /* 0x0000000700077212 */ /* 0x000fe400078efcff */
[----:B------:R-:W-:-:S02]  /*0250*/  ISETP.GE.AND P0, PT, R6, 0x4, PT ;  /* 0x000000040600780c */ /* 0x000fc40003f06270 */
[----:B------:R-:W-:Y:S01]  /*0260*/  LOP3.LUT R0, R5, 0x3e, RZ, 0xc0, !PT ;  /* 0x0000003e05007812 */ /* 0x000fe200078ec0ff */
[----:B---3--:R-:W-:Y:S01]  /*0270*/  UPRMT UR4, UR5, 0x654, UR4 ;  /* 0x0000065405047896 */ /* 0x008fe20008000004 */
[----:B------:R-:W-:Y:S02]  /*0280*/  SHF.R.U32.HI R5, RZ, 0x2, R5 ;  /* 0x00000002ff057819 */ /* 0x000fe40000011605 */
[----:B------:R-:W-:Y:S02]  /*0290*/  ISETP.LT.AND P0, PT, R7, 0x10, !P0 ;  /* 0x000000100700780c */ /* 0x000fe40004701270 */
[----:B------:R-:W-:Y:S02]  /*02a0*/  SGXT.U32 R5, R5, 0x4 ;  /* 0x000000040505781a */ /* 0x000fe40000000000 */
[----:B------:R-:W-:Y:S02]  /*02b0*/  LEA R3, R4, UR4, 0x2 ;  /* 0x0000000404037c11 */ /* 0x000fe4000f8e10ff */
[----:B------:R-:W-:Y:S01]  /*02c0*/  LEA R2, R2, UR4, 0x2 ;  /* 0x0000000402027c11 */ /* 0x000fe2000f8e10ff */
[----:B------:R-:W-:-:S05]  /*02d0*/  IMAD.IADD R0, R0, 0x1, R5 ;  /* 0x0000000100007824 */ /* 0x000fca00078e0205 */
[----:B------:R-:W-:Y:S01]  /*02e0*/  LEA R0, R0, UR4, 0x2 ;  /* 0x0000000400007c11 */ /* 0x000fe2000f8e10ff */
[----:B--2---:R1:W-:Y:S04]  /*02f0*/  STS [R3], R10 ;  /* 0x0000000a03007388 */ /* 0x0043e80000000800 */
[----:B------:R1:W-:Y:S01]  /*0300*/  STS [R2+0x10], R11 ;  /* 0x0000100b02007388 */ /* 0x0003e20000000800 */
[----:B------:R-:W-:Y:S06]  /*0310*/  BAR.SYNC.DEFER_BLOCKING 0x0 ;  /* 0x0000000000007b1d */ /* 0x000fec0000010000 */
[----:B-1----:R-:W-:Y:S05]  /*0320*/  @!P0 EXIT ;  /* 0x000000000000894d */ /* 0x002fea0003800000 */
[----:B------:R-:W-:Y:S01]  /*0330*/  LDS R4, [R0] ;  /* 0x0000000000047984 */ /* 0x000fe20000000800 */
[----:B------:R-:W0:Y:S01]  /*0340*/  LDC.64 R2, c[0x0][0x218] ;  /* 0x00008600ff027b82 */ /* 0x000e220000000a00 */
[----:B------:R-:W-:Y:S02]  /*0350*/  IMAD R7, R7, 0x4, R6 ;  /* 0x0000000407077824 */ /* 0x000fe400078e0206 */
[----:B------:R-:W1:Y:S02]  /*0360*/  LDS R5, [R0+0x4] ;  /* 0x0000040000057984 */ /* 0x000e640000000800 */
[----:B0-----:R-:W-:-:S05]  /*0370*/  IMAD.WIDE R2, R7, 0x4, R2 ;  /* 0x0000000407027825 */ /* 0x001fca00078e0202 */
[----:B-1----:R-:W-:Y:S01]  /*0380*/  STG.E.64 desc[UR6][R2.64], R4 ;  /* 0x0000000402007986 */ /* 0x002fe2000c101b06 */
[----:B------:R-:W-:Y:S05]  /*0390*/  EXIT ;  /* 0x000000000000794d */ /* 0x000fea0003800000 */
.L_x_0:
[----:B------:R-:W-:-:S00]  /*03a0*/  BRA `(.L_x_0) ;  /* 0xfffffffc00fc7947 */ /* 0x000fc0000383ffff */
[----:B------:R-:W-:-:S00]  /*03b0*/  NOP ;  /* 0x0000000000007918 */ /* 0x000fc00000000000 */
        /* <DEDUP_REMOVED lines=12> */
.L_x_1:


//--------------------- .nv.shared.triton_poi_fused_clone_view_0 --------------------------
	.section	.nv.shared.triton_poi_fused_clone_view_0,"aw",@nobits
	.sectionflags	@""
	.align	16
	.zero		1024


//--------------------- .nv.constant0.triton_poi_fused_clone_view_0 --------------------------
	.section	.nv.constant0.triton_poi_fused_clone_view_0,"a",@progbits
	.sectionflags	@""
	.align	4
.nv.constant0.triton_poi_fused_clone_view_0:
	.zero		552
